//
// Generated by NVIDIA NVVM Compiler
//
// Compiler Build ID: CL-36424714
// Cuda compilation tools, release 13.0, V13.0.88
// Based on NVVM 20.0.0
//

.version 9.0
.target sm_100
.address_size 64

	// .globl	_Z4sortPii

.visible .entry _Z4sortPii(
	.param .u64 .ptr .align 1 _Z4sortPii_param_0,
	.param .u32 _Z4sortPii_param_1
)
{


	ret;

}


// ===== COMPILED SASS (sm_100) =====

	.target	sm_100

	.elftype	@"ET_EXEC"


//--------------------- .note.nv.tkinfo           --------------------------
	.section	.note.nv.tkinfo,"",@"SHT_NOTE"
	.sectionflags	@"SHF_NOTE_NV_TKINFO"
	.tkinfo
        /*0018*/ 	.word	0x00000002
        /*0030*/ 	.string	""
        /*0030*/ 	.string	"ptxas"
        /*0030*/ 	.string	"Cuda compilation tools, release 13.0, V13.0.88"
        /*0030*/ 	.string	"Build cuda_13.0.r13.0/compiler.36424714_0"
        /*0030*/ 	.string	"-arch sm_100 -m 64 "



//--------------------- .note.nv.cuinfo           --------------------------
	.section	.note.nv.cuinfo,"",@"SHT_NOTE"
	.sectionflags	@"SHF_NOTE_NV_CUINFO"
        /*0018*/ 	.short	0x0002
        /*001a*/ 	.short	0x0064
        /*001c*/ 	.short	0x0082
	.zero		2


//--------------------- .nv.info                  --------------------------
	.section	.nv.info,"",@"SHT_CUDA_INFO"
	.align	4


	//----- nvinfo : EIATTR_REGCOUNT
	.align		4
        /*0000*/ 	.byte	0x04, 0x2f
        /*0002*/ 	.short	(.L_1 - .L_0)
	.align		4
.L_0:
        /*0004*/ 	.word	index@(_Z4sortPii)
        /*0008*/ 	.word	0x00000004


	//----- nvinfo : EIATTR_FRAME_SIZE
	.align		4
.L_1:
        /*000c*/ 	.byte	0x04, 0x11
        /*000e*/ 	.short	(.L_3 - .L_2)
	.align		4
.L_2:
        /*0010*/ 	.word	index@(_Z4sortPii)
        /*0014*/ 	.word	0x00000000


	//----- nvinfo : EIATTR_MIN_STACK_SIZE
	.align		4
.L_3:
        /*0018*/ 	.byte	0x04, 0x12
        /*001a*/ 	.short	(.L_5 - .L_4)
	.align		4
.L_4:
        /*001c*/ 	.word	index@(_Z4sortPii)
        /*0020*/ 	.word	0x00000000
.L_5:


//--------------------- .nv.compat                --------------------------
	.section	.nv.compat,"",@"SHT_CUDA_COMPAT_INFO"
	.align	4
        /*0000*/ 	.byte	0x02, 0x09, 0x00, 0x00, 0x02, 0x02, 0x01, 0x00, 0x02, 0x05, 0x05, 0x00, 0x03, 0x07, 0x01, 0x01
        /*0010*/ 	.byte	0x02, 0x03, 0x00, 0x00, 0x02, 0x06, 0x01, 0x00, 0x04, 0x0b, 0x08, 0x00, 0x09, 0x00, 0x00, 0x00
        /*0020*/ 	.byte	0x00, 0x00, 0x00, 0x00


//--------------------- .nv.info._Z4sortPii       --------------------------
	.section	.nv.info._Z4sortPii,"",@"SHT_CUDA_INFO"
	.sectionflags	@""
	.align	4


	//----- nvinfo : EIATTR_CUDA_API_VERSION
	.align		4
        /*0000*/ 	.byte	0x04, 0x37
        /*0002*/ 	.short	(.L_7 - .L_6)
.L_6:
        /*0004*/ 	.word	0x00000082


	//----- nvinfo : EIATTR_KPARAM_INFO
	.align		4
.L_7:
        /*0008*/ 	.byte	0x04, 0x17
        /*000a*/ 	.short	(.L_9 - .L_8)
.L_8:
        /*000c*/ 	.word	0x00000000
        /*0010*/ 	.short	0x0001
        /*0012*/ 	.short	0x0008
        /*0014*/ 	.byte	0x00, 0xf0, 0x11, 0x00


	//----- nvinfo : EIATTR_KPARAM_INFO
	.align		4
.L_9:
        /*0018*/ 	.byte	0x04, 0x17
        /*001a*/ 	.short	(.L_11 - .L_10)
.L_10:
        /*001c*/ 	.word	0x00000000
        /*0020*/ 	.short	0x0000
        /*0022*/ 	.short	0x0000
        /*0024*/ 	.byte	0x00, 0xf5, 0x21, 0x00


	//----- nvinfo : EIATTR_SPARSE_MMA_MASK
	.align		4
.L_11:
        /*0028*/ 	.byte	0x03, 0x50
        /*002a*/ 	.short	0x0000


	//----- nvinfo : EIATTR_MAXREG_COUNT
	.align		4
        /*002c*/ 	.byte	0x03, 0x1b
        /*002e*/ 	.short	0x00ff


	//----- nvinfo : EIATTR_MERCURY_ISA_VERSION
	.align		4
        /*0030*/ 	.byte	0x03, 0x5f
        /*0032*/ 	.short	0x0101


	//----- nvinfo : EIATTR_VRC_CTA_INIT_COUNT
	.align		4
        /*0034*/ 	.byte	0x02, 0x4a
	.zero		1
	.zero		1


	//----- nvinfo : EIATTR_EXIT_INSTR_OFFSETS
	.align		4
        /*0038*/ 	.byte	0x04, 0x1c
        /*003a*/ 	.short	(.L_13 - .L_12)


	//   ....[0]....
.L_12:
        /*003c*/ 	.word	0x00000010


	//----- nvinfo : EIATTR_CBANK_PARAM_SIZE
	.align		4
.L_13:
        /*0040*/ 	.byte	0x03, 0x19
        /*0042*/ 	.short	0x000c


	//----- nvinfo : EIATTR_PARAM_CBANK
	.align		4
        /*0044*/ 	.byte	0x04, 0x0a
        /*0046*/ 	.short	(.L_15 - .L_14)
	.align		4
.L_14:
        /*0048*/ 	.word	index@(.nv.constant0._Z4sortPii)
        /*004c*/ 	.short	0x0380
        /*004e*/ 	.short	0x000c


	//----- nvinfo : EIATTR_SW_WAR
	.align		4
.L_15:
        /*0050*/ 	.byte	0x04, 0x36
        /*0052*/ 	.short	(.L_17 - .L_16)
.L_16:
        /*0054*/ 	.word	0x00000008
.L_17:


//--------------------- .nv.callgraph             --------------------------
	.section	.nv.callgraph,"",@"SHT_CUDA_CALLGRAPH"
	.align	4
	.sectionentsize	8
	.align		4
        /*0000*/ 	.word	0x00000000
	.align		4
        /*0004*/ 	.word	0xffffffff
	.align		4
        /*0008*/ 	.word	0x00000000
	.align		4
        /*000c*/ 	.word	0xfffffffe
	.align		4
        /*0010*/ 	.word	0x00000000
	.align		4
        /*0014*/ 	.word	0xfffffffd
	.align		4
        /*0018*/ 	.word	0x00000000
	.align		4
        /*001c*/ 	.word	0xfffffffc


//--------------------- .text._Z4sortPii          --------------------------
	.section	.text._Z4sortPii,"ax",@progbits
	.align	128
        .global         _Z4sortPii
        .type           _Z4sortPii,@function
        .size           _Z4sortPii,(.L_x_1 - _Z4sortPii)
        .other          _Z4sortPii,@"STO_CUDA_ENTRY STV_DEFAULT"
_Z4sortPii:
.text._Z4sortPii:
[----:B------:R-:W-:Y:S01]  /*0000*/  LDC R1, c[0x0][0x37c] ;  /* 0x0000df00ff017b82 */ /* 0x000fe20000000800 */
[----:B------:R-:W-:Y:S05]  /*0010*/  EXIT ;  /* 0x000000000000794d */ /* 0x000fea0003800000 */
.L_x_0:
[----:B------:R-:W-:-:S00]  /*0020*/  BRA `(.L_x_0) ;  /* 0xfffffffc00fc7947 */ /* 0x000fc0000383ffff */
[----:B------:R-:W-:-:S00]  /*0030*/  NOP ;  /* 0x0000000000007918 */ /* 0x000fc00000000000 */
        /* <DEDUP_REMOVED lines=12> */
.L_x_1:


//--------------------- .nv.shared.reserved.0     --------------------------
	.section	.nv.shared.reserved.0,"aw",@nobits
	.weak		__nv_reservedSMEM_offset_0_alias
	.size		__nv_reservedSMEM_offset_0_alias, 0, 64
	.other		__nv_reservedSMEM_offset_0_alias,@"STO_CUDA_RESERVED_SHARED STV_DEFAULT"
__nv_reservedSMEM_offset_0_alias:
	.zero		0
	.zero		64


//--------------------- .nv.constant0._Z4sortPii  --------------------------
	.section	.nv.constant0._Z4sortPii,"a",@progbits
	.sectionflags	@""
	.align	4
.nv.constant0._Z4sortPii:
	.zero		908


//--------------------- SYMBOLS --------------------------

	.type		.nv.reservedSmem.offset0,@object
	.size		.nv.reservedSmem.offset0,0x4
